	.headerflags	@"EF_CUDA_TEXMODE_UNIFIED EF_CUDA_64BIT_ADDRESS EF_CUDA_ACCELERATORS EF_CUDA_SM90 EF_CUDA_VIRTUAL_SM(EF_CUDA_SM90)"
	.elftype	@"ET_EXEC"


//--------------------- .nv.info                  --------------------------
	.section	.nv.info,"",@"SHT_CUDA_INFO"
	.align	4


	//----- nvinfo : EIATTR_REGCOUNT
	.align		4
        /*0000*/ 	.byte	0x04, 0x2f
        /*0002*/ 	.short	(.L_1 - .L_0)
	.align		4
.L_0:
        /*0004*/ 	.word	index@(triton_red_fused_mv_4)
        /*0008*/ 	.word	0x00000013


	//----- nvinfo : EIATTR_MIN_STACK_SIZE
	.align		4
.L_1:
        /*000c*/ 	.byte	0x04, 0x12
        /*000e*/ 	.short	(.L_3 - .L_2)
	.align		4
.L_2:
        /*0010*/ 	.word	index@(triton_red_fused_mv_4)
        /*0014*/ 	.word	0x00000000


	//----- nvinfo : EIATTR_FRAME_SIZE
	.align		4
.L_3:
        /*0018*/ 	.byte	0x04, 0x11
        /*001a*/ 	.short	(.L_5 - .L_4)
	.align		4
.L_4:
        /*001c*/ 	.word	index@(triton_red_fused_mv_4)
        /*0020*/ 	.word	0x00000000


	//----- nvinfo : EIATTR_MIN_STACK_SIZE
	.align		4
.L_5:
        /*0024*/ 	.byte	0x04, 0x12
        /*0026*/ 	.short	(.L_7 - .L_6)
	.align		4
.L_6:
        /*0028*/ 	.word	index@(triton_red_fused_mv_4)
        /*002c*/ 	.word	0x00000000
.L_7:


//--------------------- .nv.info.triton_red_fused_mv_4 --------------------------
	.section	.nv.info.triton_red_fused_mv_4,"",@"SHT_CUDA_INFO"
	.sectionflags	@""
	.align	4


	//----- nvinfo : EIATTR_CUDA_API_VERSION
	.align		4
        /*0000*/ 	.byte	0x04, 0x37
        /*0002*/ 	.short	(.L_9 - .L_8)
.L_8:
        /*0004*/ 	.word	0x0000007c


	//----- nvinfo : EIATTR_KPARAM_INFO
	.align		4
.L_9:
        /*0008*/ 	.byte	0x04, 0x17
        /*000a*/ 	.short	(.L_11 - .L_10)
.L_10:
        /*000c*/ 	.word	0x00000000
        /*0010*/ 	.short	0x0004
        /*0012*/ 	.short	0x001c
        /*0014*/ 	.byte	0x00, 0xf0, 0x11, 0x00


	//----- nvinfo : EIATTR_KPARAM_INFO
	.align		4
.L_11:
        /*0018*/ 	.byte	0x04, 0x17
        /*001a*/ 	.short	(.L_13 - .L_12)
.L_12:
        /*001c*/ 	.word	0x00000000
        /*0020*/ 	.short	0x0003
        /*0022*/ 	.short	0x0018
        /*0024*/ 	.byte	0x00, 0xf0, 0x11, 0x00


	//----- nvinfo : EIATTR_KPARAM_INFO
	.align		4
.L_13:
        /*0028*/ 	.byte	0x04, 0x17
        /*002a*/ 	.short	(.L_15 - .L_14)
.L_14:
        /*002c*/ 	.word	0x00000000
        /*0030*/ 	.short	0x0002
        /*0032*/ 	.short	0x0010
        /*0034*/ 	.byte	0x00, 0xf4, 0x21, 0x00


	//----- nvinfo : EIATTR_KPARAM_INFO
	.align		4
.L_15:
        /*0038*/ 	.byte	0x04, 0x17
        /*003a*/ 	.short	(.L_17 - .L_16)
.L_16:
        /*003c*/ 	.word	0x00000000
        /*0040*/ 	.short	0x0001
        /*0042*/ 	.short	0x0008
        /*0044*/ 	.byte	0x00, 0xf4, 0x21, 0x00


	//----- nvinfo : EIATTR_KPARAM_INFO
	.align		4
.L_17:
        /*0048*/ 	.byte	0x04, 0x17
        /*004a*/ 	.short	(.L_19 - .L_18)
.L_18:
        /*004c*/ 	.word	0x00000000
        /*0050*/ 	.short	0x0000
        /*0052*/ 	.short	0x0000
        /*0054*/ 	.byte	0x00, 0xf4, 0x21, 0x00


	//----- nvinfo : EIATTR_SPARSE_MMA_MASK
	.align		4
.L_19:
        /*0058*/ 	.byte	0x03, 0x50
        /*005a*/ 	.short	0x0000


	//----- nvinfo : EIATTR_MAXREG_COUNT
	.align		4
        /*005c*/ 	.byte	0x03, 0x1b
        /*005e*/ 	.short	0x0080


	//----- nvinfo : EIATTR_COOP_GROUP_MASK_REGIDS
	.align		4
        /*0060*/ 	.byte	0x04, 0x29
        /*0062*/ 	.short	(.L_21 - .L_20)


	//   ....[0]....
.L_20:
        /*0064*/ 	.word	0xffffffff


	//   ....[1]....
        /*0068*/ 	.word	0xffffffff


	//   ....[2]....
        /*006c*/ 	.word	0xffffffff


	//   ....[3]....
        /*0070*/ 	.word	0xffffffff


	//   ....[4]....
        /*0074*/ 	.word	0xffffffff


	//   ....[5]....
        /*0078*/ 	.word	0xffffffff


	//   ....[6]....
        /*007c*/ 	.word	0xffffffff


	//   ....[7]....
        /*0080*/ 	.word	0xffffffff


	//   ....[8]....
        /*0084*/ 	.word	0xffffffff


	//----- nvinfo : EIATTR_COOP_GROUP_INSTR_OFFSETS
	.align		4
.L_21:
        /*0088*/ 	.byte	0x04, 0x28
        /*008a*/ 	.short	(.L_23 - .L_22)


	//   ....[0]....
.L_22:
        /*008c*/ 	.word	0x00000200


	//   ....[1]....
        /*0090*/ 	.word	0x00000220


	//   ....[2]....
        /*0094*/ 	.word	0x00000240


	//   ....[3]....
        /*0098*/ 	.word	0x00000260


	//   ....[4]....
        /*009c*/ 	.word	0x00000290


	//   ....[5]....
        /*00a0*/ 	.word	0x00000300


	//   ....[6]....
        /*00a4*/ 	.word	0x00000320


	//   ....[7]....
        /*00a8*/ 	.word	0x00000340


	//   ....[8]....
        /*00ac*/ 	.word	0x00000370


	//----- nvinfo : EIATTR_EXIT_INSTR_OFFSETS
	.align		4
.L_23:
        /*00b0*/ 	.byte	0x04, 0x1c
        /*00b2*/ 	.short	(.L_25 - .L_24)


	//   ....[0]....
.L_24:
        /*00b4*/ 	.word	0x000003e0


	//   ....[1]....
        /*00b8*/ 	.word	0x00000430


	//----- nvinfo : EIATTR_REQNTID
	.align		4
.L_25:
        /*00bc*/ 	.byte	0x04, 0x10
        /*00be*/ 	.short	(.L_27 - .L_26)
.L_26:
        /*00c0*/ 	.word	0x00000200
        /*00c4*/ 	.word	0x00000001
        /*00c8*/ 	.word	0x00000001


	//----- nvinfo : EIATTR_CBANK_PARAM_SIZE
	.align		4
.L_27:
        /*00cc*/ 	.byte	0x03, 0x19
        /*00ce*/ 	.short	0x0020


	//----- nvinfo : EIATTR_PARAM_CBANK
	.align		4
        /*00d0*/ 	.byte	0x04, 0x0a
        /*00d2*/ 	.short	(.L_29 - .L_28)
	.align		4
.L_28:
        /*00d4*/ 	.word	index@(.nv.constant0.triton_red_fused_mv_4)
        /*00d8*/ 	.short	0x0210
        /*00da*/ 	.short	0x0020


	//----- nvinfo : EIATTR_SW_WAR
	.align		4
.L_29:
        /*00dc*/ 	.byte	0x04, 0x36
        /*00de*/ 	.short	(.L_31 - .L_30)
.L_30:
        /*00e0*/ 	.word	0x00000008
.L_31:


//--------------------- .nv.callgraph             --------------------------
	.section	.nv.callgraph,"",@"SHT_CUDA_CALLGRAPH"
	.align	4
	.sectionentsize	8
	.align		4
        /*0000*/ 	.word	0x00000000
	.align		4
        /*0004*/ 	.word	0xffffffff
	.align		4
        /*0008*/ 	.word	0x00000000
	.align		4
        /*000c*/ 	.word	0xfffffffe
	.align		4
        /*0010*/ 	.word	0x00000000
	.align		4
        /*0014*/ 	.word	0xfffffffd
	.align		4
        /*0018*/ 	.word	0x00000000
	.align		4
        /*001c*/ 	.word	0xfffffffc


//--------------------- .text.triton_red_fused_mv_4 --------------------------
	.section	.text.triton_red_fused_mv_4,"ax",@progbits
	.sectionflags	@"SHF_BARRIERS=1"
	.align	128
        .global         triton_red_fused_mv_4
        .type           triton_red_fused_mv_4,@function
        .size           triton_red_fused_mv_4,(.L_x_1 - triton_red_fused_mv_4)
        .other          triton_red_fused_mv_4,@"STO_CUDA_ENTRY STV_DEFAULT"
triton_red_fused_mv_4:
.text.triton_red_fused_mv_4:
[----:B------:R-:W0:Y:S02]  /*0000*/  LDC R1, c[0x0][0x28] ;  /* 0x00000a00ff017b82 */ /* 0x000e240000000800 */
[----:B------:R-:W1:Y:S01]  /*0010*/  S2R R16, SR_TID.X ;  /* 0x0000000000107919 */ /* 0x000e620000002100 */
[----:B------:R-:W2:Y:S01]  /*0020*/  LDC.64 R14, c[0x0][0x210] ;  /* 0x00008400ff0e7b82 */ /* 0x000ea20000000a00 */
[----:B------:R-:W-:Y:S01]  /*0030*/  CS2R R6, SRZ ;  /* 0x0000000000067805 */ /* 0x000fe2000001ff00 */
[----:B------:R-:W-:Y:S01]  /*0040*/  ULDC.64 UR6, c[0x0][0x208] ;  /* 0x0000820000067ab9 */ /* 0x000fe20000000a00 */
[----:B------:R-:W3:Y:S05]  /*0050*/  S2R R2, SR_CTAID.X ;  /* 0x0000000000027919 */ /* 0x000eea0000002500 */
[----:B------:R-:W4:Y:S01]  /*0060*/  LDC.64 R8, c[0x0][0x218] ;  /* 0x00008600ff087b82 */ /* 0x000f220000000a00 */
[----:B-1----:R-:W-:-:S04]  /*0070*/  SHF.L.U32 R12, R16, 0x2, RZ ;  /* 0x00000002100c7819 */ /* 0x002fc800000006ff */
[----:B------:R-:W-:Y:S02]  /*0080*/  LOP3.LUT R3, R12, 0x7fc, RZ, 0xc0, !PT ;  /* 0x000007fc0c037812 */ /* 0x000fe400078ec0ff */
[C---:B---3--:R-:W-:Y:S02]  /*0090*/  ISETP.GE.AND P0, PT, R2.reuse, 0x100, PT ;  /* 0x000001000200780c */ /* 0x048fe40003f06270 */
[----:B------:R-:W-:Y:S01]  /*00a0*/  LEA R5, R2, R3, 0xb ;  /* 0x0000000302057211 */ /* 0x000fe200078e58ff */
[----:B----4-:R-:W-:-:S04]  /*00b0*/  IMAD.WIDE.U32 R8, R3, 0x4, R8 ;  /* 0x0000000403087825 */ /* 0x010fc800078e0008 */
[----:B--2---:R-:W-:Y:S01]  /*00c0*/  IMAD.WIDE R14, R5, 0x4, R14 ;  /* 0x00000004050e7825 */ /* 0x004fe200078e020e */
[----:B------:R-:W-:Y:S01]  /*00d0*/  CS2R R4, SRZ ;  /* 0x0000000000047805 */ /* 0x000fe2000001ff00 */
[----:B------:R-:W2:Y:S05]  /*00e0*/  LDG.E.EL.128 R8, desc[UR6][R8.64] ;  /* 0x0000000608087981 */ /* 0x000eaa000c2e1d00 */
[----:B------:R-:W3:Y:S01]  /*00f0*/  @!P0 LDG.E.EF.128 R4, desc[UR6][R14.64] ;  /* 0x000000060e048981 */ /* 0x000ee2000c0e1d00 */
[----:B------:R-:W1:Y:S01]  /*0100*/  S2UR UR5, SR_CgaCtaId ;  /* 0x00000000000579c3 */ /* 0x000e620000008800 */
[----:B------:R-:W-:Y:S01]  /*0110*/  UMOV UR4, 0x400 ;  /* 0x0000040000047882 */ /* 0x000fe20000000000 */
[----:B------:R-:W-:Y:S01]  /*0120*/  ISETP.GE.AND P1, PT, R16, 0x10, PT ;  /* 0x000000101000780c */ /* 0x000fe20003f26270 */
[----:B-1----:R-:W-:Y:S01]  /*0130*/  UPRMT UR4, UR5, 0x654, UR4 ;  /* 0x0000065405047896 */ /* 0x002fe20008000004 */
[----:B---3--:R-:W-:-:S02]  /*0140*/  SEL R0, R5, RZ, !P0 ;  /* 0x000000ff05007207 */ /* 0x008fc40004000000 */
[----:B------:R-:W-:Y:S02]  /*0150*/  SEL R3, R4, RZ, !P0 ;  /* 0x000000ff04037207 */ /* 0x000fe40004000000 */
[----:B------:R-:W-:Y:S01]  /*0160*/  SEL R5, R6, RZ, !P0 ;  /* 0x000000ff06057207 */ /* 0x000fe20004000000 */
[----:B--2---:R-:W-:Y:S02]  /*0170*/  FFMA R4, R0, R9, RZ ;  /* 0x0000000900047223 */ /* 0x004fe400000000ff */
[----:B------:R-:W-:Y:S01]  /*0180*/  FFMA R3, R3, R8, RZ ;  /* 0x0000000803037223 */ /* 0x000fe200000000ff */
[----:B------:R-:W-:Y:S01]  /*0190*/  SEL R0, R7, RZ, !P0 ;  /* 0x000000ff07007207 */ /* 0x000fe20004000000 */
[----:B------:R-:W-:Y:S02]  /*01a0*/  FFMA R5, R5, R10, RZ ;  /* 0x0000000a05057223 */ /* 0x000fe400000000ff */
[----:B------:R-:W-:Y:S02]  /*01b0*/  FADD R4, R4, R3 ;  /* 0x0000000304047221 */ /* 0x000fe40000000000 */
[----:B------:R-:W-:-:S02]  /*01c0*/  FFMA R0, R0, R11, RZ ;  /* 0x0000000b00007223 */ /* 0x000fc400000000ff */
[----:B------:R-:W-:-:S04]  /*01d0*/  FADD R5, R5, R4 ;  /* 0x0000000405057221 */ /* 0x000fc80000000000 */
[----:B------:R-:W-:-:S05]  /*01e0*/  FADD R0, R0, R5 ;  /* 0x0000000500007221 */ /* 0x000fca0000000000 */
[----:B------:R-:W-:-:S05]  /*01f0*/  FSEL R0, R0, RZ, !P0 ;  /* 0x000000ff00007208 */ /* 0x000fca0004000000 */
[----:B------:R-:W1:Y:S02]  /*0200*/  SHFL.BFLY PT, R3, R0, 0x10, 0x1f ;  /* 0x0e001f0000037f89 */ /* 0x000e6400000e0000 */
[----:B-1----:R-:W-:-:S05]  /*0210*/  FADD R3, R0, R3 ;  /* 0x0000000300037221 */ /* 0x002fca0000000000 */
[----:B------:R-:W1:Y:S02]  /*0220*/  SHFL.BFLY PT, R4, R3, 0x8, 0x1f ;  /* 0x0d001f0003047f89 */ /* 0x000e6400000e0000 */
[----:B-1----:R-:W-:-:S05]  /*0230*/  FADD R4, R3, R4 ;  /* 0x0000000403047221 */ /* 0x002fca0000000000 */
[----:B------:R-:W1:Y:S02]  /*0240*/  SHFL.BFLY PT, R5, R4, 0x4, 0x1f ;  /* 0x0c801f0004057f89 */ /* 0x000e6400000e0000 */
[----:B-1----:R-:W-:-:S05]  /*0250*/  FADD R5, R4, R5 ;  /* 0x0000000504057221 */ /* 0x002fca0000000000 */
[----:B------:R-:W1:Y:S01]  /*0260*/  SHFL.BFLY PT, R6, R5, 0x2, 0x1f ;  /* 0x0c401f0005067f89 */ /* 0x000e6200000e0000 */
[----:B------:R-:W-:Y:S01]  /*0270*/  LOP3.LUT P0, RZ, R16, 0x1f, RZ, 0xc0, !PT ;  /* 0x0000001f10ff7812 */ /* 0x000fe2000780c0ff */
[----:B-1----:R-:W-:-:S05]  /*0280*/  FADD R6, R5, R6 ;  /* 0x0000000605067221 */ /* 0x002fca0000000000 */
[----:B------:R-:W1:Y:S01]  /*0290*/  SHFL.BFLY PT, R7, R6, 0x1, 0x1f ;  /* 0x0c201f0006077f89 */ /* 0x000e6200000e0000 */
[----:B------:R-:W-:-:S04]  /*02a0*/  SHF.R.U32.HI R0, RZ, 0x3, R16 ;  /* 0x00000003ff007819 */ /* 0x000fc80000011610 */
[----:B------:R-:W-:Y:S01]  /*02b0*/  LOP3.LUT R0, R0, 0x3c, RZ, 0xc0, !PT ;  /* 0x0000003c00007812 */ /* 0x000fe200078ec0ff */
[----:B-1----:R-:W-:-:S05]  /*02c0*/  FADD R7, R6, R7 ;  /* 0x0000000706077221 */ /* 0x002fca0000000000 */
[----:B------:R-:W-:Y:S01]  /*02d0*/  @!P0 STS [R0+UR4], R7 ;  /* 0x0000000700008988 */ /* 0x000fe20008000804 */
[----:B------:R-:W-:Y:S06]  /*02e0*/  BAR.SYNC.DEFER_BLOCKING 0x0 ;  /* 0x0000000000007b1d */ /* 0x000fec0000010000 */
[----:B------:R-:W1:Y:S04]  /*02f0*/  @!P1 LDS R13, [R12+UR4] ;  /* 0x000000040c0d9984 */ /* 0x000e680008000800 */
[----:B-1----:R-:W1:Y:S02]  /*0300*/  SHFL.BFLY PT, R4, R13, 0x8, 0x1f ;  /* 0x0d001f000d047f89 */ /* 0x002e6400000e0000 */
[----:B-1----:R-:W-:-:S05]  /*0310*/  FADD R4, R13, R4 ;  /* 0x000000040d047221 */ /* 0x002fca0000000000 */
[----:B------:R-:W1:Y:S02]  /*0320*/  SHFL.BFLY PT, R3, R4, 0x4, 0x1f ;  /* 0x0c801f0004037f89 */ /* 0x000e6400000e0000 */
[----:B-1----:R-:W-:-:S05]  /*0330*/  FADD R3, R4, R3 ;  /* 0x0000000304037221 */ /* 0x002fca0000000000 */
[----:B------:R-:W1:Y:S01]  /*0340*/  SHFL.BFLY PT, R6, R3, 0x2, 0x1f ;  /* 0x0c401f0003067f89 */ /* 0x000e6200000e0000 */
[----:B------:R-:W-:Y:S01]  /*0350*/  LOP3.LUT P0, RZ, R16, 0xf, RZ, 0xc0, !PT ;  /* 0x0000000f10ff7812 */ /* 0x000fe2000780c0ff */
[----:B-1----:R-:W-:-:S05]  /*0360*/  FADD R6, R3, R6 ;  /* 0x0000000603067221 */ /* 0x002fca0000000000 */
[----:B------:R-:W1:Y:S01]  /*0370*/  SHFL.BFLY PT, R5, R6, 0x1, 0x1f ;  /* 0x0c201f0006057f89 */ /* 0x000e6200000e0000 */
[C---:B------:R-:W-:Y:S02]  /*0380*/  ISETP.LT.AND P0, PT, R16.reuse, 0x10, !P0 ;  /* 0x000000101000780c */ /* 0x040fe40004701270 */
[----:B------:R-:W-:-:S04]  /*0390*/  LOP3.LUT P1, RZ, R16, 0x1ff, RZ, 0xc0, !PT ;  /* 0x000001ff10ff7812 */ /* 0x000fc8000782c0ff */
[----:B------:R-:W-:Y:S01]  /*03a0*/  ISETP.LT.AND P1, PT, R2, 0x100, !P1 ;  /* 0x000001000200780c */ /* 0x000fe20004f21270 */
[----:B-1----:R-:W-:-:S06]  /*03b0*/  FADD R5, R6, R5 ;  /* 0x0000000506057221 */ /* 0x002fcc0000000000 */
[----:B------:R1:W-:Y:S01]  /*03c0*/  @P0 STS [R12+UR4], R5 ;  /* 0x000000050c000988 */ /* 0x0003e20008000804 */
[----:B------:R-:W-:Y:S06]  /*03d0*/  BAR.SYNC.DEFER_BLOCKING 0x0 ;  /* 0x0000000000007b1d */ /* 0x000fec0000010000 */
[----:B-1----:R-:W-:Y:S05]  /*03e0*/  @!P1 EXIT ;  /* 0x000000000000994d */ /* 0x002fea0003800000 */
[----:B------:R-:W0:Y:S01]  /*03f0*/  LDS R7, [UR4] ;  /* 0x00000004ff077984 */ /* 0x000e220008000800 */
[----:B------:R-:W1:Y:S02]  /*0400*/  LDC.64 R4, c[0x0][0x220] ;  /* 0x00008800ff047b82 */ /* 0x000e640000000a00 */
[----:B-1----:R-:W-:-:S05]  /*0410*/  IMAD.WIDE R2, R2, 0x4, R4 ;  /* 0x0000000402027825 */ /* 0x002fca00078e0204 */
[----:B0-----:R-:W-:Y:S01]  /*0420*/  STG.E desc[UR6][R2.64], R7 ;  /* 0x0000000702007986 */ /* 0x001fe2000c101906 */
[----:B------:R-:W-:Y:S05]  /*0430*/  EXIT ;  /* 0x000000000000794d */ /* 0x000fea0003800000 */
.L_x_0:
[----:B------:R-:W-:-:S00]  /*0440*/  BRA `(.L_x_0) ;  /* 0xfffffffc00fc7947 */ /* 0x000fc0000383ffff */
[----:B------:R-:W-:-:S00]  /*0450*/  NOP ;  /* 0x0000000000007918 */ /* 0x000fc00000000000 */
        /* <DEDUP_REMOVED lines=10> */
.L_x_1:


//--------------------- .nv.shared.triton_red_fused_mv_4 --------------------------
	.section	.nv.shared.triton_red_fused_mv_4,"aw",@nobits
	.sectionflags	@""
	.align	16
	.zero		1024


//--------------------- .nv.constant0.triton_red_fused_mv_4 --------------------------
	.section	.nv.constant0.triton_red_fused_mv_4,"a",@progbits
	.sectionflags	@""
	.align	4
.nv.constant0.triton_red_fused_mv_4:
	.zero		560
